	.headerflags	@"EF_CUDA_TEXMODE_UNIFIED EF_CUDA_64BIT_ADDRESS EF_CUDA_ACCELERATORS EF_CUDA_SM90 EF_CUDA_VIRTUAL_SM(EF_CUDA_SM90)"
	.elftype	@"ET_EXEC"


//--------------------- .nv.info                  --------------------------
	.section	.nv.info,"",@"SHT_CUDA_INFO"
	.align	4


	//----- nvinfo : EIATTR_REGCOUNT
	.align		4
        /*0000*/ 	.byte	0x04, 0x2f
        /*0002*/ 	.short	(.L_3 - .L_2)
	.align		4
.L_2:
        /*0004*/ 	.word	index@(triton_poi_fused__native_batch_norm_legit_no_training_relu_40)
        /*0008*/ 	.word	0x0000001a


	//----- nvinfo : EIATTR_MIN_STACK_SIZE
	.align		4
.L_3:
        /*000c*/ 	.byte	0x04, 0x12
        /*000e*/ 	.short	(.L_5 - .L_4)
	.align		4
.L_4:
        /*0010*/ 	.word	index@(triton_poi_fused__native_batch_norm_legit_no_training_relu_40)
        /*0014*/ 	.word	0x00000000


	//----- nvinfo : EIATTR_FRAME_SIZE
	.align		4
.L_5:
        /*0018*/ 	.byte	0x04, 0x11
        /*001a*/ 	.short	(.L_7 - .L_6)
	.align		4
.L_6:
        /*001c*/ 	.word	index@(triton_poi_fused__native_batch_norm_legit_no_training_relu_40)
        /*0020*/ 	.word	0x00000000


	//----- nvinfo : EIATTR_MIN_STACK_SIZE
	.align		4
.L_7:
        /*0024*/ 	.byte	0x04, 0x12
        /*0026*/ 	.short	(.L_9 - .L_8)
	.align		4
.L_8:
        /*0028*/ 	.word	index@(triton_poi_fused__native_batch_norm_legit_no_training_relu_40)
        /*002c*/ 	.word	0x00000000
.L_9:


//--------------------- .nv.info.triton_poi_fused__native_batch_norm_legit_no_training_relu_40 --------------------------
	.section	.nv.info.triton_poi_fused__native_batch_norm_legit_no_training_relu_40,"",@"SHT_CUDA_INFO"
	.sectionflags	@""
	.align	4


	//----- nvinfo : EIATTR_CUDA_API_VERSION
	.align		4
        /*0000*/ 	.byte	0x04, 0x37
        /*0002*/ 	.short	(.L_11 - .L_10)
.L_10:
        /*0004*/ 	.word	0x0000007c


	//----- nvinfo : EIATTR_KPARAM_INFO
	.align		4
.L_11:
        /*0008*/ 	.byte	0x04, 0x17
        /*000a*/ 	.short	(.L_13 - .L_12)
.L_12:
        /*000c*/ 	.word	0x00000000
        /*0010*/ 	.short	0x0007
        /*0012*/ 	.short	0x0034
        /*0014*/ 	.byte	0x00, 0xf0, 0x11, 0x00


	//----- nvinfo : EIATTR_KPARAM_INFO
	.align		4
.L_13:
        /*0018*/ 	.byte	0x04, 0x17
        /*001a*/ 	.short	(.L_15 - .L_14)
.L_14:
        /*001c*/ 	.word	0x00000000
        /*0020*/ 	.short	0x0006
        /*0022*/ 	.short	0x0030
        /*0024*/ 	.byte	0x00, 0xf0, 0x11, 0x00


	//----- nvinfo : EIATTR_KPARAM_INFO
	.align		4
.L_15:
        /*0028*/ 	.byte	0x04, 0x17
        /*002a*/ 	.short	(.L_17 - .L_16)
.L_16:
        /*002c*/ 	.word	0x00000000
        /*0030*/ 	.short	0x0005
        /*0032*/ 	.short	0x0028
        /*0034*/ 	.byte	0x00, 0xf4, 0x21, 0x00


	//----- nvinfo : EIATTR_KPARAM_INFO
	.align		4
.L_17:
        /*0038*/ 	.byte	0x04, 0x17
        /*003a*/ 	.short	(.L_19 - .L_18)
.L_18:
        /*003c*/ 	.word	0x00000000
        /*0040*/ 	.short	0x0004
        /*0042*/ 	.short	0x0020
        /*0044*/ 	.byte	0x00, 0xf4, 0x21, 0x00


	//----- nvinfo : EIATTR_KPARAM_INFO
	.align		4
.L_19:
        /*0048*/ 	.byte	0x04, 0x17
        /*004a*/ 	.short	(.L_21 - .L_20)
.L_20:
        /*004c*/ 	.word	0x00000000
        /*0050*/ 	.short	0x0003
        /*0052*/ 	.short	0x0018
        /*0054*/ 	.byte	0x00, 0xf4, 0x21, 0x00


	//----- nvinfo : EIATTR_KPARAM_INFO
	.align		4
.L_21:
        /*0058*/ 	.byte	0x04, 0x17
        /*005a*/ 	.short	(.L_23 - .L_22)
.L_22:
        /*005c*/ 	.word	0x00000000
        /*0060*/ 	.short	0x0002
        /*0062*/ 	.short	0x0010
        /*0064*/ 	.byte	0x00, 0xf4, 0x21, 0x00


	//----- nvinfo : EIATTR_KPARAM_INFO
	.align		4
.L_23:
        /*0068*/ 	.byte	0x04, 0x17
        /*006a*/ 	.short	(.L_25 - .L_24)
.L_24:
        /*006c*/ 	.word	0x00000000
        /*0070*/ 	.short	0x0001
        /*0072*/ 	.short	0x0008
        /*0074*/ 	.byte	0x00, 0xf4, 0x21, 0x00


	//----- nvinfo : EIATTR_KPARAM_INFO
	.align		4
.L_25:
        /*0078*/ 	.byte	0x04, 0x17
        /*007a*/ 	.short	(.L_27 - .L_26)
.L_26:
        /*007c*/ 	.word	0x00000000
        /*0080*/ 	.short	0x0000
        /*0082*/ 	.short	0x0000
        /*0084*/ 	.byte	0x00, 0xf4, 0x21, 0x00


	//----- nvinfo : EIATTR_SPARSE_MMA_MASK
	.align		4
.L_27:
        /*0088*/ 	.byte	0x03, 0x50
        /*008a*/ 	.short	0x0000


	//----- nvinfo : EIATTR_MAXREG_COUNT
	.align		4
        /*008c*/ 	.byte	0x03, 0x1b
        /*008e*/ 	.short	0x00ff


	//----- nvinfo : EIATTR_EXIT_INSTR_OFFSETS
	.align		4
        /*0090*/ 	.byte	0x04, 0x1c
        /*0092*/ 	.short	(.L_29 - .L_28)


	//   ....[0]....
.L_28:
        /*0094*/ 	.word	0x00000620


	//   ....[1]....
        /*0098*/ 	.word	0x000006e0


	//----- nvinfo : EIATTR_REQNTID
	.align		4
.L_29:
        /*009c*/ 	.byte	0x04, 0x10
        /*009e*/ 	.short	(.L_31 - .L_30)
.L_30:
        /*00a0*/ 	.word	0x00000080
        /*00a4*/ 	.word	0x00000001
        /*00a8*/ 	.word	0x00000001


	//----- nvinfo : EIATTR_CBANK_PARAM_SIZE
	.align		4
.L_31:
        /*00ac*/ 	.byte	0x03, 0x19
        /*00ae*/ 	.short	0x0038


	//----- nvinfo : EIATTR_PARAM_CBANK
	.align		4
        /*00b0*/ 	.byte	0x04, 0x0a
        /*00b2*/ 	.short	(.L_33 - .L_32)
	.align		4
.L_32:
        /*00b4*/ 	.word	index@(.nv.constant0.triton_poi_fused__native_batch_norm_legit_no_training_relu_40)
        /*00b8*/ 	.short	0x0210
        /*00ba*/ 	.short	0x0038


	//----- nvinfo : EIATTR_SW_WAR
	.align		4
.L_33:
        /*00bc*/ 	.byte	0x04, 0x36
        /*00be*/ 	.short	(.L_35 - .L_34)
.L_34:
        /*00c0*/ 	.word	0x00000008
.L_35:


//--------------------- .nv.callgraph             --------------------------
	.section	.nv.callgraph,"",@"SHT_CUDA_CALLGRAPH"
	.align	4
	.sectionentsize	8
	.align		4
        /*0000*/ 	.word	0x00000000
	.align		4
        /*0004*/ 	.word	0xffffffff
	.align		4
        /*0008*/ 	.word	0x00000000
	.align		4
        /*000c*/ 	.word	0xfffffffe
	.align		4
        /*0010*/ 	.word	0x00000000
	.align		4
        /*0014*/ 	.word	0xfffffffd
	.align		4
        /*0018*/ 	.word	0x00000000
	.align		4
        /*001c*/ 	.word	0xfffffffc


//--------------------- .nv.constant4             --------------------------
	.section	.nv.constant4,"a",@progbits
	.align	8
	.align		8
.nv.constant4:
        /*0000*/ 	.dword	_$_str
	.align		8
        /*0008*/ 	.dword	_$_str_$_2


//--------------------- .text.triton_poi_fused__native_batch_norm_legit_no_training_relu_40 --------------------------
	.section	.text.triton_poi_fused__native_batch_norm_legit_no_training_relu_40,"ax",@progbits
	.sectionflags	@"SHF_BARRIERS=1"
	.align	128
        .global         triton_poi_fused__native_batch_norm_legit_no_training_relu_40
        .type           triton_poi_fused__native_batch_norm_legit_no_training_relu_40,@function
        .size           triton_poi_fused__native_batch_norm_legit_no_training_relu_40,(.L_x_1 - triton_poi_fused__native_batch_norm_legit_no_training_relu_40)
        .other          triton_poi_fused__native_batch_norm_legit_no_training_relu_40,@"STO_CUDA_ENTRY STV_DEFAULT"
triton_poi_fused__native_batch_norm_legit_no_training_relu_40:
.text.triton_poi_fused__native_batch_norm_legit_no_training_relu_40:
[----:B------:R-:W0:Y:S01]  /*0000*/  LDC R1, c[0x0][0x28] ;  /* 0x00000a00ff017b82 */ /* 0x000e220000000800 */
[----:B------:R-:W1:Y:S07]  /*0010*/  S2R R12, SR_TID.X ;  /* 0x00000000000c7919 */ /* 0x000e6e0000002100 */
[----:B------:R-:W2:Y:S01]  /*0020*/  LDC.64 R4, c[0x0][0x220] ;  /* 0x00008800ff047b82 */ /* 0x000ea20000000a00 */
[----:B------:R-:W-:Y:S01]  /*0030*/  ULDC.64 UR6, c[0x0][0x208] ;  /* 0x0000820000067ab9 */ /* 0x000fe20000000a00 */
[----:B------:R-:W3:Y:S01]  /*0040*/  S2R R8, SR_CTAID.Y ;  /* 0x0000000000087919 */ /* 0x000ee20000002600 */
[----:B------:R-:W4:Y:S05]  /*0050*/  S2R R0, SR_CTAID.X ;  /* 0x0000000000007919 */ /* 0x000f2a0000002500 */
[----:B------:R-:W5:Y:S08]  /*0060*/  LDC.64 R16, c[0x0][0x210] ;  /* 0x00008400ff107b82 */ /* 0x000f700000000a00 */
[----:B------:R-:W4:Y:S08]  /*0070*/  LDC.64 R18, c[0x0][0x218] ;  /* 0x00008600ff127b82 */ /* 0x000f300000000a00 */
[----:B------:R-:W5:Y:S01]  /*0080*/  LDC.64 R10, c[0x0][0x230] ;  /* 0x00008c00ff0a7b82 */ /* 0x000f620000000a00 */
[----:B-1----:R-:W-:-:S07]  /*0090*/  IMAD.SHL.U32 R9, R12, 0x2, RZ ;  /* 0x000000020c097824 */ /* 0x002fce00078e00ff */
[----:B------:R-:W1:Y:S01]  /*00a0*/  LDC.64 R14, c[0x0][0x228] ;  /* 0x00008a00ff0e7b82 */ /* 0x000e620000000a00 */
[----:B------:R-:W-:-:S04]  /*00b0*/  LOP3.LUT R9, R9, 0xfe, RZ, 0xc0, !PT ;  /* 0x000000fe09097812 */ /* 0x000fc800078ec0ff */
[----:B---3--:R-:W-:-:S04]  /*00c0*/  PRMT R6, R9, 0x6540, R8 ;  /* 0x0000654009067816 */ /* 0x008fc80000000008 */
[----:B------:R-:W-:Y:S02]  /*00d0*/  SHF.R.S32.HI R3, RZ, 0x1f, R6 ;  /* 0x0000001fff037819 */ /* 0x000fe40000011406 */
[----:B------:R-:W-:Y:S02]  /*00e0*/  ISETP.GE.AND P2, PT, R6, 0x200, PT ;  /* 0x000002000600780c */ /* 0x000fe40003f46270 */
[----:B------:R-:W-:Y:S02]  /*00f0*/  LEA.HI R7, R3, R6, RZ, 0x7 ;  /* 0x0000000603077211 */ /* 0x000fe400078f38ff */
[----:B------:R-:W-:Y:S02]  /*0100*/  CS2R R2, SRZ ;  /* 0x0000000000027805 */ /* 0x000fe4000001ff00 */
[----:B------:R-:W-:-:S05]  /*0110*/  LOP3.LUT R13, R7, 0xffffff80, RZ, 0xc0, !PT ;  /* 0xffffff80070d7812 */ /* 0x000fca00078ec0ff */
[----:B------:R-:W-:-:S04]  /*0120*/  IMAD.IADD R13, R6, 0x1, -R13 ;  /* 0x00000001060d7824 */ /* 0x000fc800078e0a0d */
[----:B--2---:R-:W-:-:S05]  /*0130*/  IMAD.WIDE R4, R13, 0x4, R4 ;  /* 0x000000040d047825 */ /* 0x004fca00078e0204 */
[----:B------:R2:W3:Y:S01]  /*0140*/  @!P2 LDG.E.EL.64 R2, desc[UR6][R4.64] ;  /* 0x000000060402a981 */ /* 0x0004e2000c2e1b00 */
[----:B------:R-:W-:Y:S01]  /*0150*/  IMAD.SHL.U32 R7, R7, 0x4, RZ ;  /* 0x0000000407077824 */ /* 0x000fe200078e00ff */
[----:B----4-:R-:W-:Y:S01]  /*0160*/  ISETP.GE.AND P0, PT, R0, 0x4, PT ;  /* 0x000000040000780c */ /* 0x010fe20003f06270 */
[----:B0----5:R-:W-:-:S03]  /*0170*/  IMAD.WIDE R22, R13, 0x4, R10 ;  /* 0x000000040d167825 */ /* 0x021fc600078e020a */
[----:B------:R-:W-:Y:S01]  /*0180*/  LOP3.LUT R20, R7, 0xfffffe00, RZ, 0xc0, !PT ;  /* 0xfffffe0007147812 */ /* 0x000fe200078ec0ff */
[----:B------:R-:W-:Y:S01]  /*0190*/  IMAD R7, R0, 0x80, R13 ;  /* 0x0000008000077824 */ /* 0x000fe200078e020d */
[----:B------:R-:W-:Y:S01]  /*01a0*/  ISETP.LT.AND P1, PT, R6, 0x200, !P0 ;  /* 0x000002000600780c */ /* 0x000fe20004721270 */
[----:B-1----:R-:W-:Y:S01]  /*01b0*/  IMAD.WIDE R14, R13, 0x4, R14 ;  /* 0x000000040d0e7825 */ /* 0x002fe200078e020e */
[----:B--2---:R-:W-:-:S03]  /*01c0*/  CS2R R4, SRZ ;  /* 0x0000000000047805 */ /* 0x004fc6000001ff00 */
[----:B------:R-:W-:Y:S02]  /*01d0*/  IMAD.IADD R7, R7, 0x1, R20 ;  /* 0x0000000107077824 */ /* 0x000fe400078e0214 */
[----:B------:R-:W-:-:S04]  /*01e0*/  IMAD.WIDE R20, R13, 0x4, R18 ;  /* 0x000000040d147825 */ /* 0x000fc800078e0212 */
[----:B------:R-:W-:Y:S01]  /*01f0*/  IMAD.WIDE R16, R7, 0x4, R16 ;  /* 0x0000000407107825 */ /* 0x000fe200078e0210 */
[----:B------:R-:W-:Y:S02]  /*0200*/  CS2R R6, SRZ ;  /* 0x0000000000067805 */ /* 0x000fe4000001ff00 */
[----:B------:R-:W-:Y:S02]  /*0210*/  CS2R R10, SRZ ;  /* 0x00000000000a7805 */ /* 0x000fe4000001ff00 */
[----:B------:R-:W-:Y:S01]  /*0220*/  CS2R R18, SRZ ;  /* 0x0000000000127805 */ /* 0x000fe2000001ff00 */
[----:B------:R-:W2:Y:S04]  /*0230*/  @P1 LDG.E.EL.64 R4, desc[UR6][R16.64] ;  /* 0x0000000610041981 */ /* 0x000ea8000c2e1b00 */
[----:B------:R-:W2:Y:S04]  /*0240*/  @!P2 LDG.E.EL.64 R6, desc[UR6][R20.64] ;  /* 0x000000061406a981 */ /* 0x000ea8000c2e1b00 */
[----:B------:R0:W4:Y:S04]  /*0250*/  @!P2 LDG.E.EL.64 R10, desc[UR6][R14.64] ;  /* 0x000000060e0aa981 */ /* 0x000128000c2e1b00 */
[----:B------:R-:W4:Y:S01]  /*0260*/  @!P2 LDG.E.EL.64 R18, desc[UR6][R22.64] ;  /* 0x000000061612a981 */ /* 0x000f22000c2e1b00 */
[----:B------:R-:W1:Y:S01]  /*0270*/  S2UR UR5, SR_CgaCtaId ;  /* 0x00000000000579c3 */ /* 0x000e620000008800 */
[----:B------:R-:W-:Y:S01]  /*0280*/  UMOV UR4, 0x400 ;  /* 0x0000040000047882 */ /* 0x000fe20000000000 */
[----:B0-----:R-:W-:Y:S01]  /*0290*/  IMAD.MOV.U32 R15, RZ, RZ, 0x3e800000 ;  /* 0x3e800000ff0f7424 */ /* 0x001fe200078e00ff */
[----:B-1----:R-:W-:Y:S01]  /*02a0*/  UPRMT UR4, UR5, 0x654, UR4 ;  /* 0x0000065405047896 */ /* 0x002fe20008000004 */
[----:B---3--:R-:W-:Y:S01]  /*02b0*/  FADD R2, R2, 9.9999997473787516356e-06 ;  /* 0x3727c5ac02027421 */ /* 0x008fe20000000000 */
[----:B------:R-:W-:-:S03]  /*02c0*/  FADD R3, R3, 9.9999997473787516356e-06 ;  /* 0x3727c5ac03037421 */ /* 0x000fc60000000000 */
[----:B------:R-:W0:Y:S08]  /*02d0*/  MUFU.SQRT R13, R2 ;  /* 0x00000002000d7308 */ /* 0x000e300000002000 */
[----:B------:R-:W1:Y:S01]  /*02e0*/  MUFU.SQRT R16, R3 ;  /* 0x0000000300107308 */ /* 0x000e620000002000 */
[C---:B0-----:R-:W-:Y:S02]  /*02f0*/  FSETP.GT.AND P1, PT, R13.reuse, 8.50705917302346158658e+37, PT ;  /* 0x7e8000000d00780b */ /* 0x041fe40003f24000 */
[----:B------:R-:W-:-:S02]  /*0300*/  FSETP.GEU.AND P3, PT, R13, 1.175494350822287508e-38, PT ;  /* 0x008000000d00780b */ /* 0x000fc40003f6e000 */
[----:B------:R-:W-:Y:S02]  /*0310*/  FSEL R2, R15, 1, P1 ;  /* 0x3f8000000f027808 */ /* 0x000fe40000800000 */
[----:B-1----:R-:W-:Y:S01]  /*0320*/  FSETP.GT.AND P2, PT, R16, 8.50705917302346158658e+37, PT ;  /* 0x7e8000001000780b */ /* 0x002fe20003f44000 */
[----:B--2---:R-:W-:Y:S01]  /*0330*/  FADD R4, -R6, R4 ;  /* 0x0000000406047221 */ /* 0x004fe20000000100 */
[----:B------:R-:W-:Y:S01]  /*0340*/  FSETP.GEU.AND P4, PT, R16, 1.175494350822287508e-38, PT ;  /* 0x008000001000780b */ /* 0x000fe20003f8e000 */
[----:B------:R-:W-:Y:S01]  /*0350*/  FADD R5, -R7, R5 ;  /* 0x0000000507057221 */ /* 0x000fe20000000100 */
[----:B------:R-:W-:-:S03]  /*0360*/  FSEL R15, R15, 1, P2 ;  /* 0x3f8000000f0f7808 */ /* 0x000fc60001000000 */
[----:B------:R-:W-:Y:S02]  /*0370*/  @P1 FMUL R13, R13, 0.25 ;  /* 0x3e8000000d0d1820 */ /* 0x000fe40000400000 */
[----:B------:R-:W-:Y:S02]  /*0380*/  @!P3 FMUL R2, R2, 16777216 ;  /* 0x4b8000000202b820 */ /* 0x000fe40000400000 */
[----:B------:R-:W-:Y:S02]  /*0390*/  @!P3 FMUL R13, R13, 16777216 ;  /* 0x4b8000000d0db820 */ /* 0x000fe40000400000 */
[----:B------:R-:W-:-:S04]  /*03a0*/  @P2 FMUL R16, R16, 0.25 ;  /* 0x3e80000010102820 */ /* 0x000fc80000400000 */
[----:B------:R-:W0:Y:S01]  /*03b0*/  MUFU.RCP R13, R13 ;  /* 0x0000000d000d7308 */ /* 0x000e220000001000 */
[----:B------:R-:W-:Y:S01]  /*03c0*/  @!P4 FMUL R15, R15, 16777216 ;  /* 0x4b8000000f0fc820 */ /* 0x000fe20000400000 */
[----:B------:R-:W-:-:S06]  /*03d0*/  @!P4 FMUL R16, R16, 16777216 ;  /* 0x4b8000001010c820 */ /* 0x000fcc0000400000 */
[----:B------:R-:W1:Y:S01]  /*03e0*/  MUFU.RCP R16, R16 ;  /* 0x0000001000107308 */ /* 0x000e620000001000 */
[----:B0-----:R-:W-:-:S04]  /*03f0*/  FMUL R3, R13, R2 ;  /* 0x000000020d037220 */ /* 0x001fc80000400000 */
[----:B------:R-:W-:Y:S01]  /*0400*/  FMUL R3, R4, R3 ;  /* 0x0000000304037220 */ /* 0x000fe20000400000 */
[----:B-1----:R-:W-:-:S03]  /*0410*/  FMUL R2, R16, R15 ;  /* 0x0000000f10027220 */ /* 0x002fc60000400000 */
[----:B----4-:R-:W-:Y:S01]  /*0420*/  FFMA R3, R3, R10, R18 ;  /* 0x0000000a03037223 */ /* 0x010fe20000000012 */
[----:B------:R-:W-:Y:S01]  /*0430*/  FMUL R2, R5, R2 ;  /* 0x0000000205027220 */ /* 0x000fe20000400000 */
[----:B------:R-:W-:-:S03]  /*0440*/  LOP3.LUT R5, R12, 0x7f, RZ, 0xc0, !PT ;  /* 0x0000007f0c057812 */ /* 0x000fc600078ec0ff */
[----:B------:R-:W-:Y:S01]  /*0450*/  FSETP.GEU.AND P1, PT, R3, RZ, PT ;  /* 0x000000ff0300720b */ /* 0x000fe20003f2e000 */
[----:B------:R-:W-:Y:S01]  /*0460*/  FFMA R2, R2, R11, R19 ;  /* 0x0000000b02027223 */ /* 0x000fe20000000013 */
[----:B------:R-:W-:Y:S02]  /*0470*/  LEA R11, R9, UR4, 0x3 ;  /* 0x00000004090b7c11 */ /* 0x000fe4000f8e18ff */
[----:B------:R-:W-:Y:S02]  /*0480*/  FSEL R6, R3, RZ, P1 ;  /* 0x000000ff03067208 */ /* 0x000fe40000800000 */
[C---:B------:R-:W-:Y:S02]  /*0490*/  FSETP.GEU.AND P2, PT, R2.reuse, RZ, PT ;  /* 0x000000ff0200720b */ /* 0x040fe40003f4e000 */
[----:B------:R-:W-:Y:S01]  /*04a0*/  LEA R12, R5, UR4, 0x3 ;  /* 0x00000004050c7c11 */ /* 0x000fe2000f8e18ff */
[----:B------:R0:W-:Y:S01]  /*04b0*/  STS [R11], R6 ;  /* 0x000000060b007388 */ /* 0x0001e20000000800 */
[----:B------:R-:W-:-:S02]  /*04c0*/  FSEL R10, R2, RZ, P2 ;  /* 0x000000ff020a7208 */ /* 0x000fc40001000000 */
[----:B------:R-:W-:Y:S01]  /*04d0*/  PRMT R4, R5, 0x6540, R8 ;  /* 0x0000654005047816 */ /* 0x000fe20000000008 */
[----:B------:R-:W1:Y:S01]  /*04e0*/  LDC.64 R2, c[0x0][0x238] ;  /* 0x00008e00ff027b82 */ /* 0x000e620000000a00 */
[----:B------:R-:W-:Y:S01]  /*04f0*/  IMAD.SHL.U32 R8, R8, 0x100, RZ ;  /* 0x0000010008087824 */ /* 0x000fe200078e00ff */
[----:B------:R-:W-:Y:S01]  /*0500*/  STS [R11+0x8], R10 ;  /* 0x0000080a0b007388 */ /* 0x000fe20000000800 */
[----:B------:R-:W-:-:S05]  /*0510*/  SHF.R.S32.HI R7, RZ, 0x1f, R4 ;  /* 0x0000001fff077819 */ /* 0x000fca0000011404 */
[----:B------:R-:W-:Y:S01]  /*0520*/  BAR.SYNC.DEFER_BLOCKING 0x0 ;  /* 0x0000000000007b1d */ /* 0x000fe20000010000 */
[----:B------:R-:W-:Y:S02]  /*0530*/  LEA.HI R7, R7, R4, RZ, 0x7 ;  /* 0x0000000407077211 */ /* 0x000fe400078f38ff */
[----:B------:R-:W-:Y:S02]  /*0540*/  LOP3.LUT R8, R8, 0x80, R5, 0xfe, !PT ;  /* 0x0000008008087812 */ /* 0x000fe400078efe05 */
[C---:B------:R-:W-:Y:S01]  /*0550*/  LOP3.LUT R9, R7.reuse, 0x3fffff80, RZ, 0xc0, !PT ;  /* 0x3fffff8007097812 */ /* 0x040fe200078ec0ff */
[----:B------:R-:W-:Y:S01]  /*0560*/  IMAD.SHL.U32 R7, R7, 0x10, RZ ;  /* 0x0000001007077824 */ /* 0x000fe200078e00ff */
[----:B------:R-:W-:Y:S02]  /*0570*/  ISETP.LT.AND P1, PT, R4, 0x200, !P0 ;  /* 0x000002000400780c */ /* 0x000fe40004721270 */
[----:B------:R-:W-:Y:S01]  /*0580*/  ISETP.LT.AND P0, PT, R8, 0x200, !P0 ;  /* 0x000002000800780c */ /* 0x000fe20004701270 */
[----:B------:R-:W-:Y:S01]  /*0590*/  IMAD.IADD R9, R4, 0x1, -R9 ;  /* 0x0000000104097824 */ /* 0x000fe200078e0a09 */
[----:B0-----:R-:W-:-:S03]  /*05a0*/  LOP3.LUT R6, R7, 0xfffff800, RZ, 0xc0, !PT ;  /* 0xfffff80007067812 */ /* 0x001fc600078ec0ff */
[----:B------:R-:W-:-:S04]  /*05b0*/  IMAD R9, R9, 0x4, R0 ;  /* 0x0000000409097824 */ /* 0x000fc800078e0200 */
[----:B------:R-:W-:Y:S01]  /*05c0*/  IMAD.IADD R9, R9, 0x1, R6 ;  /* 0x0000000109097824 */ /* 0x000fe200078e0206 */
[----:B------:R-:W-:-:S03]  /*05d0*/  LOP3.LUT R6, R5, 0x80, RZ, 0xfc, !PT ;  /* 0x0000008005067812 */ /* 0x000fc600078efcff */
[----:B-1----:R-:W-:Y:S01]  /*05e0*/  IMAD.WIDE R4, R9, 0x4, R2 ;  /* 0x0000000409047825 */ /* 0x002fe200078e0202 */
[----:B------:R-:W-:Y:S01]  /*05f0*/  LEA R6, R6, UR4, 0x3 ;  /* 0x0000000406067c11 */ /* 0x000fe2000f8e18ff */
[----:B------:R-:W0:Y:S04]  /*0600*/  LDS R13, [R12] ;  /* 0x000000000c0d7984 */ /* 0x000e280000000800 */
[----:B0-----:R0:W-:Y:S02]  /*0610*/  @P1 STG.E desc[UR6][R4.64], R13 ;  /* 0x0000000d04001986 */ /* 0x0011e4000c101906 */
[----:B0-----:R-:W-:Y:S05]  /*0620*/  @!P0 EXIT ;  /* 0x000000000000894d */ /* 0x001fea0003800000 */
[----:B------:R-:W1:Y:S01]  /*0630*/  LDS R9, [R6] ;  /* 0x0000000006097984 */ /* 0x000e620000000800 */
[----:B0-----:R-:W-:-:S04]  /*0640*/  SHF.R.S32.HI R5, RZ, 0x1f, R8 ;  /* 0x0000001fff057819 */ /* 0x001fc80000011408 */
[----:B------:R-:W-:-:S04]  /*0650*/  LEA.HI R5, R5, R8, RZ, 0x7 ;  /* 0x0000000805057211 */ /* 0x000fc800078f38ff */
[C---:B------:R-:W-:Y:S01]  /*0660*/  LOP3.LUT R7, R5.reuse, 0x3fffff80, RZ, 0xc0, !PT ;  /* 0x3fffff8005077812 */ /* 0x040fe200078ec0ff */
[----:B------:R-:W-:-:S04]  /*0670*/  IMAD.SHL.U32 R5, R5, 0x10, RZ ;  /* 0x0000001005057824 */ /* 0x000fc800078e00ff */
[----:B------:R-:W-:Y:S01]  /*0680*/  IMAD.IADD R7, R8, 0x1, -R7 ;  /* 0x0000000108077824 */ /* 0x000fe200078e0a07 */
[----:B------:R-:W-:-:S03]  /*0690*/  LOP3.LUT R4, R5, 0xfffff800, RZ, 0xc0, !PT ;  /* 0xfffff80005047812 */ /* 0x000fc600078ec0ff */
[----:B------:R-:W-:-:S04]  /*06a0*/  IMAD R7, R7, 0x4, R0 ;  /* 0x0000000407077824 */ /* 0x000fc800078e0200 */
[----:B------:R-:W-:-:S04]  /*06b0*/  IMAD.IADD R7, R7, 0x1, R4 ;  /* 0x0000000107077824 */ /* 0x000fc800078e0204 */
[----:B------:R-:W-:-:S05]  /*06c0*/  IMAD.WIDE R2, R7, 0x4, R2 ;  /* 0x0000000407027825 */ /* 0x000fca00078e0202 */
[----:B-1----:R-:W-:Y:S01]  /*06d0*/  STG.E desc[UR6][R2.64], R9 ;  /* 0x0000000902007986 */ /* 0x002fe2000c101906 */
[----:B------:R-:W-:Y:S05]  /*06e0*/  EXIT ;  /* 0x000000000000794d */ /* 0x000fea0003800000 */
.L_x_0:
[----:B------:R-:W-:-:S00]  /*06f0*/  BRA `(.L_x_0) ;  /* 0xfffffffc00fc7947 */ /* 0x000fc0000383ffff */
[----:B------:R-:W-:-:S00]  /*0700*/  NOP ;  /* 0x0000000000007918 */ /* 0x000fc00000000000 */
[----:B------:R-:W-:-:S00]  /*0710*/  NOP ;  /* 0x0000000000007918 */ /* 0x000fc00000000000 */
[----:B------:R-:W-:-:S00]  /*0720*/  NOP ;  /* 0x0000000000007918 */ /* 0x000fc00000000000 */
[----:B------:R-:W-:-:S00]  /*0730*/  NOP ;  /* 0x0000000000007918 */ /* 0x000fc00000000000 */
[----:B------:R-:W-:-:S00]  /*0740*/  NOP ;  /* 0x0000000000007918 */ /* 0x000fc00000000000 */
[----:B------:R-:W-:-:S00]  /*0750*/  NOP ;  /* 0x0000000000007918 */ /* 0x000fc00000000000 */
[----:B------:R-:W-:-:S00]  /*0760*/  NOP ;  /* 0x0000000000007918 */ /* 0x000fc00000000000 */
[----:B------:R-:W-:-:S00]  /*0770*/  NOP ;  /* 0x0000000000007918 */ /* 0x000fc00000000000 */
.L_x_1:


//--------------------- .nv.global.init           --------------------------
	.section	.nv.global.init,"aw",@progbits
.nv.global.init:
	.type		_$_str,@object
	.size		_$_str,(_$_str_$_2 - _$_str)
_$_str:
        /*0000*/ 	.byte	0x5f, 0x5f, 0x43, 0x55, 0x44, 0x41, 0x5f, 0x46, 0x54, 0x5a, 0x00
	.type		_$_str_$_2,@object
	.size		_$_str_$_2,(.L_1 - _$_str_$_2)
_$_str_$_2:
        /*000b*/ 	.byte	0x5f, 0x5f, 0x43, 0x55, 0x44, 0x41, 0x5f, 0x50, 0x52, 0x45, 0x43, 0x5f, 0x53, 0x51, 0x52, 0x54
        /*001b*/ 	.byte	0x00
.L_1:


//--------------------- .nv.shared.triton_poi_fused__native_batch_norm_legit_no_training_relu_40 --------------------------
	.section	.nv.shared.triton_poi_fused__native_batch_norm_legit_no_training_relu_40,"aw",@nobits
	.sectionflags	@""
	.align	16
	.zero		1024


//--------------------- .nv.constant0.triton_poi_fused__native_batch_norm_legit_no_training_relu_40 --------------------------
	.section	.nv.constant0.triton_poi_fused__native_batch_norm_legit_no_training_relu_40,"a",@progbits
	.sectionflags	@""
	.align	4
.nv.constant0.triton_poi_fused__native_batch_norm_legit_no_training_relu_40:
	.zero		584
